//
// Generated by NVIDIA NVVM Compiler
//
// Compiler Build ID: CL-36424714
// Cuda compilation tools, release 13.0, V13.0.88
// Based on NVVM 20.0.0
//

.version 9.0
.target sm_100
.address_size 64

	// .globl	_Z22crossEntropyLossKernelPfS_S_ii

.visible .entry _Z22crossEntropyLossKernelPfS_S_ii(
	.param .u64 .ptr .align 1 _Z22crossEntropyLossKernelPfS_S_ii_param_0,
	.param .u64 .ptr .align 1 _Z22crossEntropyLossKernelPfS_S_ii_param_1,
	.param .u64 .ptr .align 1 _Z22crossEntropyLossKernelPfS_S_ii_param_2,
	.param .u32 _Z22crossEntropyLossKernelPfS_S_ii_param_3,
	.param .u32 _Z22crossEntropyLossKernelPfS_S_ii_param_4
)
{
	.reg .pred 	%p<30>;
	.reg .b32 	%r<54>;
	.reg .b32 	%f<201>;
	.reg .b64 	%rd<18>;

	ld.param.u64 	%rd6, [_Z22crossEntropyLossKernelPfS_S_ii_param_0];
	ld.param.u64 	%rd7, [_Z22crossEntropyLossKernelPfS_S_ii_param_1];
	ld.param.u64 	%rd5, [_Z22crossEntropyLossKernelPfS_S_ii_param_2];
	ld.param.u32 	%r13, [_Z22crossEntropyLossKernelPfS_S_ii_param_3];
	ld.param.u32 	%r14, [_Z22crossEntropyLossKernelPfS_S_ii_param_4];
	cvta.to.global.u64 	%rd1, %rd7;
	cvta.to.global.u64 	%rd2, %rd6;
	mov.u32 	%r15, %ctaid.x;
	mov.u32 	%r16, %ntid.x;
	mov.u32 	%r17, %tid.x;
	mad.lo.s32 	%r1, %r15, %r16, %r17;
	setp.ge.s32 	%p1, %r1, %r14;
	@%p1 bra 	$L__BB0_11;
	setp.lt.s32 	%p2, %r13, 1;
	mov.f32 	%f200, 0f00000000;
	@%p2 bra 	$L__BB0_10;
	mul.lo.s32 	%r2, %r13, %r1;
	and.b32  	%r3, %r13, 3;
	setp.lt.u32 	%p3, %r13, 4;
	mov.f32 	%f200, 0f00000000;
	mov.b32 	%r53, 0;
	@%p3 bra 	$L__BB0_5;
	and.b32  	%r53, %r13, 2147483644;
	neg.s32 	%r51, %r53;
	add.s64 	%rd3, %rd2, 8;
	add.s64 	%rd4, %rd1, 8;
	mov.f32 	%f200, 0f00000000;
	mov.u32 	%r50, %r2;
$L__BB0_4:
	.pragma "nounroll";
	mul.wide.s32 	%rd8, %r50, 4;
	add.s64 	%rd9, %rd3, %rd8;
	add.s64 	%rd10, %rd4, %rd8;
	ld.global.f32 	%f14, [%rd9+-8];
	ld.global.f32 	%f15, [%rd10+-8];
	add.f32 	%f16, %f14, 0f33D6BF95;
	setp.lt.f32 	%p4, %f16, 0f00800000;
	mul.f32 	%f17, %f16, 0f4B000000;
	selp.f32 	%f18, %f17, %f16, %p4;
	selp.f32 	%f19, 0fC1B80000, 0f00000000, %p4;
	mov.b32 	%r19, %f18;
	add.s32 	%r20, %r19, -1059760811;
	and.b32  	%r21, %r20, -8388608;
	sub.s32 	%r22, %r19, %r21;
	mov.b32 	%f20, %r22;
	cvt.rn.f32.s32 	%f21, %r21;
	fma.rn.f32 	%f22, %f21, 0f34000000, %f19;
	add.f32 	%f23, %f20, 0fBF800000;
	fma.rn.f32 	%f24, %f23, 0fBE055027, 0f3E1039F6;
	fma.rn.f32 	%f25, %f24, %f23, 0fBDF8CDCC;
	fma.rn.f32 	%f26, %f25, %f23, 0f3E0F2955;
	fma.rn.f32 	%f27, %f26, %f23, 0fBE2AD8B9;
	fma.rn.f32 	%f28, %f27, %f23, 0f3E4CED0B;
	fma.rn.f32 	%f29, %f28, %f23, 0fBE7FFF22;
	fma.rn.f32 	%f30, %f29, %f23, 0f3EAAAA78;
	fma.rn.f32 	%f31, %f30, %f23, 0fBF000000;
	mul.f32 	%f32, %f23, %f31;
	fma.rn.f32 	%f33, %f32, %f23, %f23;
	fma.rn.f32 	%f34, %f22, 0f3F317218, %f33;
	setp.gt.u32 	%p5, %r19, 2139095039;
	fma.rn.f32 	%f35, %f18, 0f7F800000, 0f7F800000;
	selp.f32 	%f36, %f35, %f34, %p5;
	setp.eq.f32 	%p6, %f18, 0f00000000;
	selp.f32 	%f37, 0fFF800000, %f36, %p6;
	mul.f32 	%f38, %f15, %f37;
	sub.f32 	%f39, %f200, %f38;
	ld.global.f32 	%f40, [%rd9+-4];
	ld.global.f32 	%f41, [%rd10+-4];
	add.f32 	%f42, %f40, 0f33D6BF95;
	setp.lt.f32 	%p7, %f42, 0f00800000;
	mul.f32 	%f43, %f42, 0f4B000000;
	selp.f32 	%f44, %f43, %f42, %p7;
	selp.f32 	%f45, 0fC1B80000, 0f00000000, %p7;
	mov.b32 	%r23, %f44;
	add.s32 	%r24, %r23, -1059760811;
	and.b32  	%r25, %r24, -8388608;
	sub.s32 	%r26, %r23, %r25;
	mov.b32 	%f46, %r26;
	cvt.rn.f32.s32 	%f47, %r25;
	fma.rn.f32 	%f48, %f47, 0f34000000, %f45;
	add.f32 	%f49, %f46, 0fBF800000;
	fma.rn.f32 	%f50, %f49, 0fBE055027, 0f3E1039F6;
	fma.rn.f32 	%f51, %f50, %f49, 0fBDF8CDCC;
	fma.rn.f32 	%f52, %f51, %f49, 0f3E0F2955;
	fma.rn.f32 	%f53, %f52, %f49, 0fBE2AD8B9;
	fma.rn.f32 	%f54, %f53, %f49, 0f3E4CED0B;
	fma.rn.f32 	%f55, %f54, %f49, 0fBE7FFF22;
	fma.rn.f32 	%f56, %f55, %f49, 0f3EAAAA78;
	fma.rn.f32 	%f57, %f56, %f49, 0fBF000000;
	mul.f32 	%f58, %f49, %f57;
	fma.rn.f32 	%f59, %f58, %f49, %f49;
	fma.rn.f32 	%f60, %f48, 0f3F317218, %f59;
	setp.gt.u32 	%p8, %r23, 2139095039;
	fma.rn.f32 	%f61, %f44, 0f7F800000, 0f7F800000;
	selp.f32 	%f62, %f61, %f60, %p8;
	setp.eq.f32 	%p9, %f44, 0f00000000;
	selp.f32 	%f63, 0fFF800000, %f62, %p9;
	mul.f32 	%f64, %f41, %f63;
	sub.f32 	%f65, %f39, %f64;
	ld.global.f32 	%f66, [%rd9];
	ld.global.f32 	%f67, [%rd10];
	add.f32 	%f68, %f66, 0f33D6BF95;
	setp.lt.f32 	%p10, %f68, 0f00800000;
	mul.f32 	%f69, %f68, 0f4B000000;
	selp.f32 	%f70, %f69, %f68, %p10;
	selp.f32 	%f71, 0fC1B80000, 0f00000000, %p10;
	mov.b32 	%r27, %f70;
	add.s32 	%r28, %r27, -1059760811;
	and.b32  	%r29, %r28, -8388608;
	sub.s32 	%r30, %r27, %r29;
	mov.b32 	%f72, %r30;
	cvt.rn.f32.s32 	%f73, %r29;
	fma.rn.f32 	%f74, %f73, 0f34000000, %f71;
	add.f32 	%f75, %f72, 0fBF800000;
	fma.rn.f32 	%f76, %f75, 0fBE055027, 0f3E1039F6;
	fma.rn.f32 	%f77, %f76, %f75, 0fBDF8CDCC;
	fma.rn.f32 	%f78, %f77, %f75, 0f3E0F2955;
	fma.rn.f32 	%f79, %f78, %f75, 0fBE2AD8B9;
	fma.rn.f32 	%f80, %f79, %f75, 0f3E4CED0B;
	fma.rn.f32 	%f81, %f80, %f75, 0fBE7FFF22;
	fma.rn.f32 	%f82, %f81, %f75, 0f3EAAAA78;
	fma.rn.f32 	%f83, %f82, %f75, 0fBF000000;
	mul.f32 	%f84, %f75, %f83;
	fma.rn.f32 	%f85, %f84, %f75, %f75;
	fma.rn.f32 	%f86, %f74, 0f3F317218, %f85;
	setp.gt.u32 	%p11, %r27, 2139095039;
	fma.rn.f32 	%f87, %f70, 0f7F800000, 0f7F800000;
	selp.f32 	%f88, %f87, %f86, %p11;
	setp.eq.f32 	%p12, %f70, 0f00000000;
	selp.f32 	%f89, 0fFF800000, %f88, %p12;
	mul.f32 	%f90, %f67, %f89;
	sub.f32 	%f91, %f65, %f90;
	ld.global.f32 	%f92, [%rd9+4];
	ld.global.f32 	%f93, [%rd10+4];
	add.f32 	%f94, %f92, 0f33D6BF95;
	setp.lt.f32 	%p13, %f94, 0f00800000;
	mul.f32 	%f95, %f94, 0f4B000000;
	selp.f32 	%f96, %f95, %f94, %p13;
	selp.f32 	%f97, 0fC1B80000, 0f00000000, %p13;
	mov.b32 	%r31, %f96;
	add.s32 	%r32, %r31, -1059760811;
	and.b32  	%r33, %r32, -8388608;
	sub.s32 	%r34, %r31, %r33;
	mov.b32 	%f98, %r34;
	cvt.rn.f32.s32 	%f99, %r33;
	fma.rn.f32 	%f100, %f99, 0f34000000, %f97;
	add.f32 	%f101, %f98, 0fBF800000;
	fma.rn.f32 	%f102, %f101, 0fBE055027, 0f3E1039F6;
	fma.rn.f32 	%f103, %f102, %f101, 0fBDF8CDCC;
	fma.rn.f32 	%f104, %f103, %f101, 0f3E0F2955;
	fma.rn.f32 	%f105, %f104, %f101, 0fBE2AD8B9;
	fma.rn.f32 	%f106, %f105, %f101, 0f3E4CED0B;
	fma.rn.f32 	%f107, %f106, %f101, 0fBE7FFF22;
	fma.rn.f32 	%f108, %f107, %f101, 0f3EAAAA78;
	fma.rn.f32 	%f109, %f108, %f101, 0fBF000000;
	mul.f32 	%f110, %f101, %f109;
	fma.rn.f32 	%f111, %f110, %f101, %f101;
	fma.rn.f32 	%f112, %f100, 0f3F317218, %f111;
	setp.gt.u32 	%p14, %r31, 2139095039;
	fma.rn.f32 	%f113, %f96, 0f7F800000, 0f7F800000;
	selp.f32 	%f114, %f113, %f112, %p14;
	setp.eq.f32 	%p15, %f96, 0f00000000;
	selp.f32 	%f115, 0fFF800000, %f114, %p15;
	mul.f32 	%f116, %f93, %f115;
	sub.f32 	%f200, %f91, %f116;
	add.s32 	%r51, %r51, 4;
	add.s32 	%r50, %r50, 4;
	setp.ne.s32 	%p16, %r51, 0;
	@%p16 bra 	$L__BB0_4;
$L__BB0_5:
	setp.eq.s32 	%p17, %r3, 0;
	@%p17 bra 	$L__BB0_10;
	setp.eq.s32 	%p18, %r3, 1;
	@%p18 bra 	$L__BB0_8;
	add.s32 	%r35, %r53, %r2;
	mul.wide.s32 	%rd11, %r35, 4;
	add.s64 	%rd12, %rd2, %rd11;
	ld.global.f32 	%f118, [%rd12];
	add.s64 	%rd13, %rd1, %rd11;
	ld.global.f32 	%f119, [%rd13];
	add.f32 	%f120, %f118, 0f33D6BF95;
	setp.lt.f32 	%p19, %f120, 0f00800000;
	mul.f32 	%f121, %f120, 0f4B000000;
	selp.f32 	%f122, %f121, %f120, %p19;
	selp.f32 	%f123, 0fC1B80000, 0f00000000, %p19;
	mov.b32 	%r36, %f122;
	add.s32 	%r37, %r36, -1059760811;
	and.b32  	%r38, %r37, -8388608;
	sub.s32 	%r39, %r36, %r38;
	mov.b32 	%f124, %r39;
	cvt.rn.f32.s32 	%f125, %r38;
	fma.rn.f32 	%f126, %f125, 0f34000000, %f123;
	add.f32 	%f127, %f124, 0fBF800000;
	fma.rn.f32 	%f128, %f127, 0fBE055027, 0f3E1039F6;
	fma.rn.f32 	%f129, %f128, %f127, 0fBDF8CDCC;
	fma.rn.f32 	%f130, %f129, %f127, 0f3E0F2955;
	fma.rn.f32 	%f131, %f130, %f127, 0fBE2AD8B9;
	fma.rn.f32 	%f132, %f131, %f127, 0f3E4CED0B;
	fma.rn.f32 	%f133, %f132, %f127, 0fBE7FFF22;
	fma.rn.f32 	%f134, %f133, %f127, 0f3EAAAA78;
	fma.rn.f32 	%f135, %f134, %f127, 0fBF000000;
	mul.f32 	%f136, %f127, %f135;
	fma.rn.f32 	%f137, %f136, %f127, %f127;
	fma.rn.f32 	%f138, %f126, 0f3F317218, %f137;
	setp.gt.u32 	%p20, %r36, 2139095039;
	fma.rn.f32 	%f139, %f122, 0f7F800000, 0f7F800000;
	selp.f32 	%f140, %f139, %f138, %p20;
	setp.eq.f32 	%p21, %f122, 0f00000000;
	selp.f32 	%f141, 0fFF800000, %f140, %p21;
	mul.f32 	%f142, %f119, %f141;
	sub.f32 	%f143, %f200, %f142;
	ld.global.f32 	%f144, [%rd12+4];
	ld.global.f32 	%f145, [%rd13+4];
	add.f32 	%f146, %f144, 0f33D6BF95;
	setp.lt.f32 	%p22, %f146, 0f00800000;
	mul.f32 	%f147, %f146, 0f4B000000;
	selp.f32 	%f148, %f147, %f146, %p22;
	selp.f32 	%f149, 0fC1B80000, 0f00000000, %p22;
	mov.b32 	%r40, %f148;
	add.s32 	%r41, %r40, -1059760811;
	and.b32  	%r42, %r41, -8388608;
	sub.s32 	%r43, %r40, %r42;
	mov.b32 	%f150, %r43;
	cvt.rn.f32.s32 	%f151, %r42;
	fma.rn.f32 	%f152, %f151, 0f34000000, %f149;
	add.f32 	%f153, %f150, 0fBF800000;
	fma.rn.f32 	%f154, %f153, 0fBE055027, 0f3E1039F6;
	fma.rn.f32 	%f155, %f154, %f153, 0fBDF8CDCC;
	fma.rn.f32 	%f156, %f155, %f153, 0f3E0F2955;
	fma.rn.f32 	%f157, %f156, %f153, 0fBE2AD8B9;
	fma.rn.f32 	%f158, %f157, %f153, 0f3E4CED0B;
	fma.rn.f32 	%f159, %f158, %f153, 0fBE7FFF22;
	fma.rn.f32 	%f160, %f159, %f153, 0f3EAAAA78;
	fma.rn.f32 	%f161, %f160, %f153, 0fBF000000;
	mul.f32 	%f162, %f153, %f161;
	fma.rn.f32 	%f163, %f162, %f153, %f153;
	fma.rn.f32 	%f164, %f152, 0f3F317218, %f163;
	setp.gt.u32 	%p23, %r40, 2139095039;
	fma.rn.f32 	%f165, %f148, 0f7F800000, 0f7F800000;
	selp.f32 	%f166, %f165, %f164, %p23;
	setp.eq.f32 	%p24, %f148, 0f00000000;
	selp.f32 	%f167, 0fFF800000, %f166, %p24;
	mul.f32 	%f168, %f145, %f167;
	sub.f32 	%f200, %f143, %f168;
	add.s32 	%r53, %r53, 2;
$L__BB0_8:
	and.b32  	%r44, %r13, 1;
	setp.eq.b32 	%p25, %r44, 1;
	not.pred 	%p26, %p25;
	@%p26 bra 	$L__BB0_10;
	add.s32 	%r45, %r53, %r2;
	mul.wide.s32 	%rd14, %r45, 4;
	add.s64 	%rd15, %rd2, %rd14;
	ld.global.f32 	%f169, [%rd15];
	add.s64 	%rd16, %rd1, %rd14;
	ld.global.f32 	%f170, [%rd16];
	add.f32 	%f171, %f169, 0f33D6BF95;
	setp.lt.f32 	%p27, %f171, 0f00800000;
	mul.f32 	%f172, %f171, 0f4B000000;
	selp.f32 	%f173, %f172, %f171, %p27;
	selp.f32 	%f174, 0fC1B80000, 0f00000000, %p27;
	mov.b32 	%r46, %f173;
	add.s32 	%r47, %r46, -1059760811;
	and.b32  	%r48, %r47, -8388608;
	sub.s32 	%r49, %r46, %r48;
	mov.b32 	%f175, %r49;
	cvt.rn.f32.s32 	%f176, %r48;
	fma.rn.f32 	%f177, %f176, 0f34000000, %f174;
	add.f32 	%f178, %f175, 0fBF800000;
	fma.rn.f32 	%f179, %f178, 0fBE055027, 0f3E1039F6;
	fma.rn.f32 	%f180, %f179, %f178, 0fBDF8CDCC;
	fma.rn.f32 	%f181, %f180, %f178, 0f3E0F2955;
	fma.rn.f32 	%f182, %f181, %f178, 0fBE2AD8B9;
	fma.rn.f32 	%f183, %f182, %f178, 0f3E4CED0B;
	fma.rn.f32 	%f184, %f183, %f178, 0fBE7FFF22;
	fma.rn.f32 	%f185, %f184, %f178, 0f3EAAAA78;
	fma.rn.f32 	%f186, %f185, %f178, 0fBF000000;
	mul.f32 	%f187, %f178, %f186;
	fma.rn.f32 	%f188, %f187, %f178, %f178;
	fma.rn.f32 	%f189, %f177, 0f3F317218, %f188;
	setp.gt.u32 	%p28, %r46, 2139095039;
	fma.rn.f32 	%f190, %f173, 0f7F800000, 0f7F800000;
	selp.f32 	%f191, %f190, %f189, %p28;
	setp.eq.f32 	%p29, %f173, 0f00000000;
	selp.f32 	%f192, 0fFF800000, %f191, %p29;
	mul.f32 	%f193, %f170, %f192;
	sub.f32 	%f200, %f200, %f193;
$L__BB0_10:
	cvta.to.global.u64 	%rd17, %rd5;
	atom.global.add.f32 	%f194, [%rd17], %f200;
$L__BB0_11:
	ret;

}


// ===== COMPILED SASS (sm_100) =====

	.target	sm_100

	.elftype	@"ET_EXEC"


//--------------------- .note.nv.tkinfo           --------------------------
	.section	.note.nv.tkinfo,"",@"SHT_NOTE"
	.sectionflags	@"SHF_NOTE_NV_TKINFO"
	.tkinfo
        /*0018*/ 	.word	0x00000002
        /*0030*/ 	.string	""
        /*0030*/ 	.string	"ptxas"
        /*0030*/ 	.string	"Cuda compilation tools, release 13.0, V13.0.88"
        /*0030*/ 	.string	"Build cuda_13.0.r13.0/compiler.36424714_0"
        /*0030*/ 	.string	"-arch sm_100 -m 64 "



//--------------------- .note.nv.cuinfo           --------------------------
	.section	.note.nv.cuinfo,"",@"SHT_NOTE"
	.sectionflags	@"SHF_NOTE_NV_CUINFO"
        /*0018*/ 	.short	0x0002
        /*001a*/ 	.short	0x0064
        /*001c*/ 	.short	0x0082
	.zero		2


//--------------------- .nv.info                  --------------------------
	.section	.nv.info,"",@"SHT_CUDA_INFO"
	.align	4


	//----- nvinfo : EIATTR_REGCOUNT
	.align		4
        /*0000*/ 	.byte	0x04, 0x2f
        /*0002*/ 	.short	(.L_1 - .L_0)
	.align		4
.L_0:
        /*0004*/ 	.word	index@(_Z22crossEntropyLossKernelPfS_S_ii)
        /*0008*/ 	.word	0x0000001a


	//----- nvinfo : EIATTR_FRAME_SIZE
	.align		4
.L_1:
        /*000c*/ 	.byte	0x04, 0x11
        /*000e*/ 	.short	(.L_3 - .L_2)
	.align		4
.L_2:
        /*0010*/ 	.word	index@(_Z22crossEntropyLossKernelPfS_S_ii)
        /*0014*/ 	.word	0x00000000


	//----- nvinfo : EIATTR_MIN_STACK_SIZE
	.align		4
.L_3:
        /*0018*/ 	.byte	0x04, 0x12
        /*001a*/ 	.short	(.L_5 - .L_4)
	.align		4
.L_4:
        /*001c*/ 	.word	index@(_Z22crossEntropyLossKernelPfS_S_ii)
        /*0020*/ 	.word	0x00000000
.L_5:


//--------------------- .nv.compat                --------------------------
	.section	.nv.compat,"",@"SHT_CUDA_COMPAT_INFO"
	.align	4
        /*0000*/ 	.byte	0x02, 0x09, 0x00, 0x00, 0x02, 0x02, 0x01, 0x00, 0x02, 0x05, 0x05, 0x00, 0x03, 0x07, 0x01, 0x01
        /*0010*/ 	.byte	0x02, 0x03, 0x00, 0x00, 0x02, 0x06, 0x01, 0x00, 0x04, 0x0b, 0x08, 0x00, 0x01, 0x00, 0x00, 0x00
        /*0020*/ 	.byte	0x00, 0x00, 0x00, 0x00


//--------------------- .nv.info._Z22crossEntropyLossKernelPfS_S_ii --------------------------
	.section	.nv.info._Z22crossEntropyLossKernelPfS_S_ii,"",@"SHT_CUDA_INFO"
	.sectionflags	@""
	.align	4


	//----- nvinfo : EIATTR_CUDA_API_VERSION
	.align		4
        /*0000*/ 	.byte	0x04, 0x37
        /*0002*/ 	.short	(.L_7 - .L_6)
.L_6:
        /*0004*/ 	.word	0x00000082


	//----- nvinfo : EIATTR_KPARAM_INFO
	.align		4
.L_7:
        /*0008*/ 	.byte	0x04, 0x17
        /*000a*/ 	.short	(.L_9 - .L_8)
.L_8:
        /*000c*/ 	.word	0x00000000
        /*0010*/ 	.short	0x0004
        /*0012*/ 	.short	0x001c
        /*0014*/ 	.byte	0x00, 0xf0, 0x11, 0x00


	//----- nvinfo : EIATTR_KPARAM_INFO
	.align		4
.L_9:
        /*0018*/ 	.byte	0x04, 0x17
        /*001a*/ 	.short	(.L_11 - .L_10)
.L_10:
        /*001c*/ 	.word	0x00000000
        /*0020*/ 	.short	0x0003
        /*0022*/ 	.short	0x0018
        /*0024*/ 	.byte	0x00, 0xf0, 0x11, 0x00


	//----- nvinfo : EIATTR_KPARAM_INFO
	.align		4
.L_11:
        /*0028*/ 	.byte	0x04, 0x17
        /*002a*/ 	.short	(.L_13 - .L_12)
.L_12:
        /*002c*/ 	.word	0x00000000
        /*0030*/ 	.short	0x0002
        /*0032*/ 	.short	0x0010
        /*0034*/ 	.byte	0x00, 0xf5, 0x21, 0x00


	//----- nvinfo : EIATTR_KPARAM_INFO
	.align		4
.L_13:
        /*0038*/ 	.byte	0x04, 0x17
        /*003a*/ 	.short	(.L_15 - .L_14)
.L_14:
        /*003c*/ 	.word	0x00000000
        /*0040*/ 	.short	0x0001
        /*0042*/ 	.short	0x0008
        /*0044*/ 	.byte	0x00, 0xf5, 0x21, 0x00


	//----- nvinfo : EIATTR_KPARAM_INFO
	.align		4
.L_15:
        /*0048*/ 	.byte	0x04, 0x17
        /*004a*/ 	.short	(.L_17 - .L_16)
.L_16:
        /*004c*/ 	.word	0x00000000
        /*0050*/ 	.short	0x0000
        /*0052*/ 	.short	0x0000
        /*0054*/ 	.byte	0x00, 0xf5, 0x21, 0x00


	//----- nvinfo : EIATTR_SPARSE_MMA_MASK
	.align		4
.L_17:
        /*0058*/ 	.byte	0x03, 0x50
        /*005a*/ 	.short	0x0000


	//----- nvinfo : EIATTR_MAXREG_COUNT
	.align		4
        /*005c*/ 	.byte	0x03, 0x1b
        /*005e*/ 	.short	0x00ff


	//----- nvinfo : EIATTR_MERCURY_ISA_VERSION
	.align		4
        /*0060*/ 	.byte	0x03, 0x5f
        /*0062*/ 	.short	0x0101


	//----- nvinfo : EIATTR_VRC_CTA_INIT_COUNT
	.align		4
        /*0064*/ 	.byte	0x02, 0x4a
	.zero		1
	.zero		1


	//----- nvinfo : EIATTR_EXIT_INSTR_OFFSETS
	.align		4
        /*0068*/ 	.byte	0x04, 0x1c
        /*006a*/ 	.short	(.L_19 - .L_18)


	//   ....[0]....
.L_18:
        /*006c*/ 	.word	0x00000070


	//   ....[1]....
        /*0070*/ 	.word	0x00001040


	//----- nvinfo : EIATTR_CBANK_PARAM_SIZE
	.align		4
.L_19:
        /*0074*/ 	.byte	0x03, 0x19
        /*0076*/ 	.short	0x0020


	//----- nvinfo : EIATTR_PARAM_CBANK
	.align		4
        /*0078*/ 	.byte	0x04, 0x0a
        /*007a*/ 	.short	(.L_21 - .L_20)
	.align		4
.L_20:
        /*007c*/ 	.word	index@(.nv.constant0._Z22crossEntropyLossKernelPfS_S_ii)
        /*0080*/ 	.short	0x0380
        /*0082*/ 	.short	0x0020


	//----- nvinfo : EIATTR_SW_WAR
	.align		4
.L_21:
        /*0084*/ 	.byte	0x04, 0x36
        /*0086*/ 	.short	(.L_23 - .L_22)
.L_22:
        /*0088*/ 	.word	0x00000008
.L_23:


//--------------------- .nv.callgraph             --------------------------
	.section	.nv.callgraph,"",@"SHT_CUDA_CALLGRAPH"
	.align	4
	.sectionentsize	8
	.align		4
        /*0000*/ 	.word	0x00000000
	.align		4
        /*0004*/ 	.word	0xffffffff
	.align		4
        /*0008*/ 	.word	0x00000000
	.align		4
        /*000c*/ 	.word	0xfffffffe
	.align		4
        /*0010*/ 	.word	0x00000000
	.align		4
        /*0014*/ 	.word	0xfffffffd
	.align		4
        /*0018*/ 	.word	0x00000000
	.align		4
        /*001c*/ 	.word	0xfffffffc


//--------------------- .text._Z22crossEntropyLossKernelPfS_S_ii --------------------------
	.section	.text._Z22crossEntropyLossKernelPfS_S_ii,"ax",@progbits
	.align	128
        .global         _Z22crossEntropyLossKernelPfS_S_ii
        .type           _Z22crossEntropyLossKernelPfS_S_ii,@function
        .size           _Z22crossEntropyLossKernelPfS_S_ii,(.L_x_5 - _Z22crossEntropyLossKernelPfS_S_ii)
        .other          _Z22crossEntropyLossKernelPfS_S_ii,@"STO_CUDA_ENTRY STV_DEFAULT"
_Z22crossEntropyLossKernelPfS_S_ii:
.text._Z22crossEntropyLossKernelPfS_S_ii:
[----:B------:R-:W-:Y:S01]  /*0000*/  LDC R1, c[0x0][0x37c] ;  /* 0x0000df00ff017b82 */ /* 0x000fe20000000800 */
[----:B------:R-:W0:Y:S07]  /*0010*/  S2R R3, SR_TID.X ;  /* 0x0000000000037919 */ /* 0x000e2e0000002100 */
[----:B------:R-:W0:Y:S01]  /*0020*/  S2UR UR4, SR_CTAID.X ;  /* 0x00000000000479c3 */ /* 0x000e220000002500 */
[----:B------:R-:W1:Y:S07]  /*0030*/  LDCU UR5, c[0x0][0x39c] ;  /* 0x00007380ff0577ac */ /* 0x000e6e0008000800 */
[----:B------:R-:W0:Y:S02]  /*0040*/  LDC R0, c[0x0][0x360] ;  /* 0x0000d800ff007b82 */ /* 0x000e240000000800 */
[----:B0-----:R-:W-:-:S05]  /*0050*/  IMAD R0, R0, UR4, R3 ;  /* 0x0000000400007c24 */ /* 0x001fca000f8e0203 */
[----:B-1----:R-:W-:-:S13]  /*0060*/  ISETP.GE.AND P0, PT, R0, UR5, PT ;  /* 0x0000000500007c0c */ /* 0x002fda000bf06270 */
[----:B------:R-:W-:Y:S05]  /*0070*/  @P0 EXIT ;  /* 0x000000000000094d */ /* 0x000fea0003800000 */
[----:B------:R-:W0:Y:S01]  /*0080*/  LDCU UR9, c[0x0][0x398] ;  /* 0x00007300ff0977ac */ /* 0x000e220008000800 */
[----:B------:R-:W-:Y:S01]  /*0090*/  HFMA2 R2, -RZ, RZ, 0, 0 ;  /* 0x00000000ff027431 */ /* 0x000fe200000001ff */
[----:B------:R-:W1:Y:S01]  /*00a0*/  LDCU.64 UR16, c[0x0][0x358] ;  /* 0x00006b00ff1077ac */ /* 0x000e620008000a00 */
[----:B0-----:R-:W-:-:S09]  /*00b0*/  UISETP.GE.AND UP0, UPT, UR9, 0x1, UPT ;  /* 0x000000010900788c */ /* 0x001fd2000bf06270 */
[----:B-1----:R-:W-:Y:S05]  /*00c0*/  BRA.U !UP0, `(.L_x_0) ;  /* 0x0000000d08d47547 */ /* 0x002fea000b800000 */
[----:B------:R-:W-:Y:S02]  /*00d0*/  UISETP.GE.U32.AND UP1, UPT, UR9, 0x4, UPT ;  /* 0x000000040900788c */ /* 0x000fe4000bf26070 */
[----:B------:R-:W-:Y:S01]  /*00e0*/  IMAD R0, R0, UR9, RZ ;  /* 0x0000000900007c24 */ /* 0x000fe2000f8e02ff */
[----:B------:R-:W-:Y:S01]  /*00f0*/  ULOP3.LUT UR10, UR9, 0x3, URZ, 0xc0, !UPT ;  /* 0x00000003090a7892 */ /* 0x000fe2000f8ec0ff */
[----:B------:R-:W-:Y:S01]  /*0100*/  MOV R2, RZ ;  /* 0x000000ff00027202 */ /* 0x000fe20000000f00 */
[----:B------:R-:W-:Y:S02]  /*0110*/  UMOV UR4, URZ ;  /* 0x000000ff00047c82 */ /* 0x000fe40008000000 */
[----:B------:R-:W-:Y:S02]  /*0120*/  UISETP.NE.AND UP0, UPT, UR10, URZ, UPT ;  /* 0x000000ff0a00728c */ /* 0x000fe4000bf05270 */
[----:B------:R-:W-:Y:S09]  /*0130*/  BRA.U !UP1, `(.L_x_1) ;  /* 0x0000000909147547 */ /* 0x000ff2000b800000 */
[----:B------:R-:W0:Y:S01]  /*0140*/  LDCU.128 UR12, c[0x0][0x380] ;  /* 0x00007000ff0c77ac */ /* 0x000e220008000c00 */
[----:B------:R-:W-:Y:S02]  /*0150*/  MOV R2, RZ ;  /* 0x000000ff00027202 */ /* 0x000fe40000000f00 */
[----:B------:R-:W-:Y:S01]  /*0160*/  MOV R3, R0 ;  /* 0x0000000000037202 */ /* 0x000fe20000000f00 */
[----:B------:R-:W-:-:S04]  /*0170*/  ULOP3.LUT UR4, UR9, 0x7ffffffc, URZ, 0xc0, !UPT ;  /* 0x7ffffffc09047892 */ /* 0x000fc8000f8ec0ff */
[----:B------:R-:W-:Y:S02]  /*0180*/  UIADD3 UR11, UPT, UPT, -UR4, URZ, URZ ;  /* 0x000000ff040b7290 */ /* 0x000fe4000fffe1ff */
[----:B0-----:R-:W-:Y:S02]  /*0190*/  UIADD3 UR7, UP1, UPT, UR12, 0x8, URZ ;  /* 0x000000080c077890 */ /* 0x001fe4000ff3e0ff */
[----:B------:R-:W-:Y:S02]  /*01a0*/  UIADD3 UR5, UP2, UPT, UR14, 0x8, URZ ;  /* 0x000000080e057890 */ /* 0x000fe4000ff5e0ff */
[----:B------:R-:W-:Y:S02]  /*01b0*/  UIADD3.X UR8, UPT, UPT, URZ, UR13, URZ, UP1, !UPT ;  /* 0x0000000dff087290 */ /* 0x000fe40008ffe4ff */
[----:B------:R-:W-:-:S12]  /*01c0*/  UIADD3.X UR6, UPT, UPT, URZ, UR15, URZ, UP2, !UPT ;  /* 0x0000000fff067290 */ /* 0x000fd800097fe4ff */
.L_x_2:
[----:B------:R-:W-:Y:S02]  /*01d0*/  MOV R10, UR7 ;  /* 0x00000007000a7c02 */ /* 0x000fe40008000f00 */
[----:B------:R-:W-:-:S03]  /*01e0*/  MOV R11, UR8 ;  /* 0x00000008000b7c02 */ /* 0x000fc60008000f00 */
[----:B------:R-:W-:-:S05]  /*01f0*/  IMAD.WIDE R10, R3, 0x4, R10 ;  /* 0x00000004030a7825 */ /* 0x000fca00078e020a */
[----:B------:R-:W2:Y:S04]  /*0200*/  LDG.E R9, desc[UR16][R10.64+-0x8] ;  /* 0xfffff8100a097981 */ /* 0x000ea8000c1e1900 */
[----:B------:R-:W3:Y:S04]  /*0210*/  LDG.E R8, desc[UR16][R10.64+-0x4] ;  /* 0xfffffc100a087981 */ /* 0x000ee8000c1e1900 */
[----:B------:R-:W4:Y:S04]  /*0220*/  LDG.E R14, desc[UR16][R10.64] ;  /* 0x000000100a0e7981 */ /* 0x000f28000c1e1900 */
[----:B------:R0:W5:Y:S01]  /*0230*/  LDG.E R17, desc[UR16][R10.64+0x4] ;  /* 0x000004100a117981 */ /* 0x000162000c1e1900 */
[----:B------:R-:W-:-:S02]  /*0240*/  MOV R12, UR5 ;  /* 0x00000005000c7c02 */ /* 0x000fc40008000f00 */
[----:B------:R-:W-:-:S03]  /*0250*/  MOV R13, UR6 ;  /* 0x00000006000d7c02 */ /* 0x000fc60008000f00 */
[----:B------:R-:W-:-:S05]  /*0260*/  IMAD.WIDE R12, R3, 0x4, R12 ;  /* 0x00000004030c7825 */ /* 0x000fca00078e020c */
[----:B------:R-:W5:Y:S04]  /*0270*/  LDG.E R7, desc[UR16][R12.64+-0x8] ;  /* 0xfffff8100c077981 */ /* 0x000f68000c1e1900 */
[----:B------:R-:W5:Y:S04]  /*0280*/  LDG.E R5, desc[UR16][R12.64+-0x4] ;  /* 0xfffffc100c057981 */ /* 0x000f68000c1e1900 */
[----:B------:R-:W5:Y:S04]  /*0290*/  LDG.E R4, desc[UR16][R12.64] ;  /* 0x000000100c047981 */ /* 0x000f68000c1e1900 */
[----:B------:R5:W5:Y:S01]  /*02a0*/  LDG.E R6, desc[UR16][R12.64+0x4] ;  /* 0x000004100c067981 */ /* 0x000b62000c1e1900 */
[----:B0-----:R-:W-:Y:S01]  /*02b0*/  HFMA2 R11, -RZ, RZ, 1.5048828125, 33.21875 ;  /* 0x3e055027ff0b7431 */ /* 0x001fe200000001ff */
[----:B------:R-:W-:Y:S01]  /*02c0*/  UIADD3 UR11, UPT, UPT, UR11, 0x4, URZ ;  /* 0x000000040b0b7890 */ /* 0x000fe2000fffe0ff */
[----:B------:R-:W-:-:S03]  /*02d0*/  IADD3 R3, PT, PT, R3, 0x4, RZ ;  /* 0x0000000403037810 */ /* 0x000fc60007ffe0ff */
[----:B------:R-:W-:Y:S01]  /*02e0*/  UISETP.NE.AND UP1, UPT, UR11, URZ, UPT ;  /* 0x000000ff0b00728c */ /* 0x000fe2000bf25270 */
[----:B--2---:R-:W-:Y:S01]  /*02f0*/  FADD R9, R9, 1.0000000116860974231e-07 ;  /* 0x33d6bf9509097421 */ /* 0x004fe20000000000 */
[----:B---3--:R-:W-:-:S04]  /*0300*/  FADD R8, R8, 1.0000000116860974231e-07 ;  /* 0x33d6bf9508087421 */ /* 0x008fc80000000000 */
[----:B------:R-:W-:Y:S01]  /*0310*/  FSETP.GEU.AND P1, PT, R9, 1.175494350822287508e-38, PT ;  /* 0x008000000900780b */ /* 0x000fe20003f2e000 */
[----:B----4-:R-:W-:Y:S01]  /*0320*/  FADD R10, R14, 1.0000000116860974231e-07 ;  /* 0x33d6bf950e0a7421 */ /* 0x010fe20000000000 */
[----:B------:R-:W-:Y:S01]  /*0330*/  FSETP.GEU.AND P2, PT, R8, 1.175494350822287508e-38, PT ;  /* 0x008000000800780b */ /* 0x000fe20003f4e000 */
[----:B-----5:R-:W-:-:S03]  /*0340*/  FADD R12, R17, 1.0000000116860974231e-07 ;  /* 0x33d6bf95110c7421 */ /* 0x020fc60000000000 */
[----:B------:R-:W-:Y:S02]  /*0350*/  FSETP.GEU.AND P3, PT, R10, 1.175494350822287508e-38, PT ;  /* 0x008000000a00780b */ /* 0x000fe40003f6e000 */
[----:B------:R-:W-:Y:S02]  /*0360*/  FSEL R17, RZ, -23, P1 ;  /* 0xc1b80000ff117808 */ /* 0x000fe40000800000 */
[----:B------:R-:W-:-:S03]  /*0370*/  FSETP.GEU.AND P0, PT, R12, 1.175494350822287508e-38, PT ;  /* 0x008000000c00780b */ /* 0x000fc60003f0e000 */
[----:B------:R-:W-:Y:S02]  /*0380*/  @!P1 FMUL R9, R9, 8388608 ;  /* 0x4b00000009099820 */ /* 0x000fe40000400000 */
[----:B------:R-:W-:-:S03]  /*0390*/  @!P2 FMUL R8, R8, 8388608 ;  /* 0x4b0000000808a820 */ /* 0x000fc60000400000 */
[C---:B------:R-:W-:Y:S02]  /*03a0*/  IADD3 R18, PT, PT, R9.reuse, -0x3f2aaaab, RZ ;  /* 0xc0d5555509127810 */ /* 0x040fe40007ffe0ff */
[C---:B------:R-:W-:Y:S01]  /*03b0*/  ISETP.GT.U32.AND P4, PT, R9.reuse, 0x7f7fffff, PT ;  /* 0x7f7fffff0900780c */ /* 0x040fe20003f84070 */
[----:B------:R-:W-:Y:S01]  /*03c0*/  @!P3 FMUL R10, R10, 8388608 ;  /* 0x4b0000000a0ab820 */ /* 0x000fe20000400000 */
[----:B------:R-:W-:Y:S02]  /*03d0*/  LOP3.LUT R18, R18, 0xff800000, RZ, 0xc0, !PT ;  /* 0xff80000012127812 */ /* 0x000fe400078ec0ff */
[----:B------:R-:W-:Y:S01]  /*03e0*/  IADD3 R14, PT, PT, R8, -0x3f2aaaab, RZ ;  /* 0xc0d55555080e7810 */ /* 0x000fe20007ffe0ff */
[----:B------:R-:W-:Y:S01]  /*03f0*/  @!P0 FMUL R12, R12, 8388608 ;  /* 0x4b0000000c0c8820 */ /* 0x000fe20000400000 */
[----:B------:R-:W-:Y:S02]  /*0400*/  IADD3 R16, PT, PT, R9, -R18, RZ ;  /* 0x8000001209107210 */ /* 0x000fe40007ffe0ff */
[----:B------:R-:W-:-:S02]  /*0410*/  IADD3 R20, PT, PT, R10, -0x3f2aaaab, RZ ;  /* 0xc0d555550a147810 */ /* 0x000fc40007ffe0ff */
[----:B------:R-:W-:Y:S01]  /*0420*/  I2FP.F32.S32 R18, R18 ;  /* 0x0000001200127245 */ /* 0x000fe20000201400 */
[----:B------:R-:W-:Y:S01]  /*0430*/  FADD R16, R16, -1 ;  /* 0xbf80000010107421 */ /* 0x000fe20000000000 */
[----:B------:R-:W-:Y:S02]  /*0440*/  IADD3 R22, PT, PT, R12, -0x3f2aaaab, RZ ;  /* 0xc0d555550c167810 */ /* 0x000fe40007ffe0ff */
[----:B------:R-:W-:Y:S01]  /*0450*/  ISETP.GT.U32.AND P1, PT, R8, 0x7f7fffff, PT ;  /* 0x7f7fffff0800780c */ /* 0x000fe20003f24070 */
[----:B------:R-:W-:Y:S01]  /*0460*/  FFMA R13, R16, -R11, 0.14084610342979431152 ;  /* 0x3e1039f6100d7423 */ /* 0x000fe2000000080b */
[----:B------:R-:W-:Y:S01]  /*0470*/  FFMA R18, R18, 1.1920928955078125e-07, R17 ;  /* 0x3400000012127823 */ /* 0x000fe20000000011 */
[----:B------:R-:W-:Y:S02]  /*0480*/  LOP3.LUT R17, R22, 0xff800000, RZ, 0xc0, !PT ;  /* 0xff80000016117812 */ /* 0x000fe400078ec0ff */
[----:B------:R-:W-:Y:S01]  /*0490*/  FFMA R15, R16, R13, -0.12148627638816833496 ;  /* 0xbdf8cdcc100f7423 */ /* 0x000fe2000000000d */
[----:B------:R-:W-:-:S03]  /*04a0*/  LOP3.LUT R13, R14, 0xff800000, RZ, 0xc0, !PT ;  /* 0xff8000000e0d7812 */ /* 0x000fc600078ec0ff */
[----:B------:R-:W-:Y:S01]  /*04b0*/  FFMA R15, R16, R15, 0.13980610668659210205 ;  /* 0x3e0f2955100f7423 */ /* 0x000fe2000000000f */
[-C--:B------:R-:W-:Y:S02]  /*04c0*/  IADD3 R14, PT, PT, R8, -R13.reuse, RZ ;  /* 0x8000000d080e7210 */ /* 0x080fe40007ffe0ff */
[----:B------:R-:W-:Y:S01]  /*04d0*/  I2FP.F32.S32 R22, R13 ;  /* 0x0000000d00167245 */ /* 0x000fe20000201400 */
[----:B------:R-:W-:Y:S02]  /*04e0*/  FFMA R15, R16, R15, -0.16684235632419586182 ;  /* 0xbe2ad8b9100f7423 */ /* 0x000fe4000000000f */
[----:B------:R-:W-:Y:S02]  /*04f0*/  FADD R14, R14, -1 ;  /* 0xbf8000000e0e7421 */ /* 0x000fe40000000000 */
[----:B------:R-:W-:Y:S02]  /*0500*/  FFMA R15, R16, R15, 0.20012299716472625732 ;  /* 0x3e4ced0b100f7423 */ /* 0x000fe4000000000f */
[----:B------:R-:W-:-:S02]  /*0510*/  FFMA R19, R14, -R11, 0.14084610342979431152 ;  /* 0x3e1039f60e137423 */ /* 0x000fc4000000080b */
[----:B------:R-:W-:Y:S02]  /*0520*/  FFMA R15, R16, R15, -0.24999669194221496582 ;  /* 0xbe7fff22100f7423 */ /* 0x000fe4000000000f */
[----:B------:R-:W-:Y:S02]  /*0530*/  FFMA R21, R14, R19, -0.12148627638816833496 ;  /* 0xbdf8cdcc0e157423 */ /* 0x000fe40000000013 */
[----:B------:R-:W-:Y:S01]  /*0540*/  FFMA R19, R16, R15, 0.33333182334899902344 ;  /* 0x3eaaaa7810137423 */ /* 0x000fe2000000000f */
[----:B------:R-:W-:Y:S01]  /*0550*/  LOP3.LUT R15, R20, 0xff800000, RZ, 0xc0, !PT ;  /* 0xff800000140f7812 */ /* 0x000fe200078ec0ff */
[----:B------:R-:W-:Y:S02]  /*0560*/  FFMA R21, R14, R21, 0.13980610668659210205 ;  /* 0x3e0f29550e157423 */ /* 0x000fe40000000015 */
[----:B------:R-:W-:Y:S01]  /*0570*/  FFMA R19, R16, R19, -0.5 ;  /* 0xbf00000010137423 */ /* 0x000fe20000000013 */
[----:B------:R-:W-:Y:S01]  /*0580*/  IADD3 R20, PT, PT, R10, -R15, RZ ;  /* 0x8000000f0a147210 */ /* 0x000fe20007ffe0ff */
[----:B------:R-:W-:-:S02]  /*0590*/  FFMA R21, R14, R21, -0.16684235632419586182 ;  /* 0xbe2ad8b90e157423 */ /* 0x000fc40000000015 */
[----:B------:R-:W-:Y:S02]  /*05a0*/  FMUL R19, R16, R19 ;  /* 0x0000001310137220 */ /* 0x000fe40000400000 */
[----:B------:R-:W-:Y:S02]  /*05b0*/  FFMA R21, R14, R21, 0.20012299716472625732 ;  /* 0x3e4ced0b0e157423 */ /* 0x000fe40000000015 */
[----:B------:R-:W-:Y:S01]  /*05c0*/  FFMA R19, R16, R19, R16 ;  /* 0x0000001310137223 */ /* 0x000fe20000000010 */
[----:B------:R-:W-:Y:S01]  /*05d0*/  FADD R16, R20, -1 ;  /* 0xbf80000014107421 */ /* 0x000fe20000000000 */
[----:B------:R-:W-:Y:S01]  /*05e0*/  IADD3 R20, PT, PT, R12, -R17, RZ ;  /* 0x800000110c147210 */ /* 0x000fe20007ffe0ff */
[----:B------:R-:W-:Y:S01]  /*05f0*/  FFMA R21, R14, R21, -0.24999669194221496582 ;  /* 0xbe7fff220e157423 */ /* 0x000fe20000000015 */
[----:B------:R-:W-:Y:S01]  /*0600*/  FFMA R18, R18, 0.69314718246459960938, R19 ;  /* 0x3f31721812127823 */ /* 0x000fe20000000013 */
[----:B------:R-:W-:Y:S01]  /*0610*/  FFMA R23, R16, -R11, 0.14084610342979431152 ;  /* 0x3e1039f610177423 */ /* 0x000fe2000000080b */
[----:B------:R-:W-:Y:S01]  /*0620*/  FSEL R19, RZ, -23, P2 ;  /* 0xc1b80000ff137808 */ /* 0x000fe20001000000 */
[----:B------:R-:W-:Y:S01]  /*0630*/  FADD R20, R20, -1 ;  /* 0xbf80000014147421 */ /* 0x000fe20000000000 */
[----:B------:R-:W-:Y:S01]  /*0640*/  FFMA R21, R14, R21, 0.33333182334899902344 ;  /* 0x3eaaaa780e157423 */ /* 0x000fe20000000015 */
[----:B------:R-:W-:Y:S01]  /*0650*/  FFMA R23, R16, R23, -0.12148627638816833496 ;  /* 0xbdf8cdcc10177423 */ /* 0x000fe20000000017 */
[C---:B------:R-:W-:Y:S01]  /*0660*/  FSETP.NEU.AND P2, PT, R9.reuse, RZ, PT ;  /* 0x000000ff0900720b */ /* 0x040fe20003f4d000 */
[----:B------:R-:W-:Y:S01]  /*0670*/  FFMA R11, R20, -R11, 0.14084610342979431152 ;  /* 0x3e1039f6140b7423 */ /* 0x000fe2000000080b */
[----:B------:R-:W-:Y:S01]  /*0680*/  FFMA R21, R14, R21, -0.5 ;  /* 0xbf0000000e157423 */ /* 0x000fe20000000015 */
[----:B------:R-:W-:Y:S01]  /*0690*/  FFMA R23, R16, R23, 0.13980610668659210205 ;  /* 0x3e0f295510177423 */ /* 0x000fe20000000017 */
[----:B------:R-:W-:Y:S01]  /*06a0*/  FFMA R19, R22, 1.1920928955078125e-07, R19 ;  /* 0x3400000016137823 */ /* 0x000fe20000000013 */
[----:B------:R-:W-:Y:S01]  /*06b0*/  FFMA R13, R20, R11, -0.12148627638816833496 ;  /* 0xbdf8cdcc140d7423 */ /* 0x000fe2000000000b */
[----:B------:R-:W-:Y:S01]  /*06c0*/  FMUL R21, R14, R21 ;  /* 0x000000150e157220 */ /* 0x000fe20000400000 */
[----:B------:R-:W-:Y:S01]  /*06d0*/  FFMA R23, R16, R23, -0.16684235632419586182 ;  /* 0xbe2ad8b910177423 */ /* 0x000fe20000000017 */
[----:B------:R-:W-:Y:S01]  /*06e0*/  MOV R11, 0x7f800000 ;  /* 0x7f800000000b7802 */ /* 0x000fe20000000f00 */
[----:B------:R-:W-:Y:S01]  /*06f0*/  FFMA R13, R20, R13, 0.13980610668659210205 ;  /* 0x3e0f2955140d7423 */ /* 0x000fe2000000000d */
[----:B------:R-:W-:Y:S01]  /*0700*/  FFMA R14, R14, R21, R14 ;  /* 0x000000150e0e7223 */ /* 0x000fe2000000000e */
[----:B------:R-:W-:Y:S01]  /*0710*/  FFMA R23, R16, R23, 0.20012299716472625732 ;  /* 0x3e4ced0b10177423 */ /* 0x000fe20000000017 */
[----:B------:R-:W-:Y:S01]  /*0720*/  I2FP.F32.S32 R17, R17 ;  /* 0x0000001100117245 */ /* 0x000fe20000201400 */
[----:B------:R-:W-:Y:S01]  /*0730*/  FFMA R21, R20, R13, -0.16684235632419586182 ;  /* 0xbe2ad8b914157423 */ /* 0x000fe2000000000d */
[----:B------:R-:W-:Y:S01]  /*0740*/  @P4 FFMA R18, R9, R11, +INF ;  /* 0x7f80000009124423 */ /* 0x000fe2000000000b */
[----:B------:R-:W-:Y:S01]  /*0750*/  FFMA R23, R16, R23, -0.24999669194221496582 ;  /* 0xbe7fff2210177423 */ /* 0x000fe20000000017 */
[----:B------:R-:W-:Y:S01]  /*0760*/  FFMA R9, R19, 0.69314718246459960938, R14 ;  /* 0x3f31721813097823 */ /* 0x000fe2000000000e */
[----:B------:R-:W-:Y:S01]  /*0770*/  FFMA R21, R20, R21, 0.20012299716472625732 ;  /* 0x3e4ced0b14157423 */ /* 0x000fe20000000015 */
[----:B------:R-:W-:Y:S01]  /*0780*/  @P1 FFMA R9, R8, R11, +INF ;  /* 0x7f80000008091423 */ /* 0x000fe2000000000b */
[----:B------:R-:W-:Y:S01]  /*0790*/  FFMA R23, R16, R23, 0.33333182334899902344 ;  /* 0x3eaaaa7810177423 */ /* 0x000fe20000000017 */
[----:B------:R-:W-:Y:S01]  /*07a0*/  ISETP.GT.U32.AND P1, PT, R10, 0x7f7fffff, PT ;  /* 0x7f7fffff0a00780c */ /* 0x000fe20003f24070 */
[----:B------:R-:W-:Y:S01]  /*07b0*/  FFMA R21, R20, R21, -0.24999669194221496582 ;  /* 0xbe7fff2214157423 */ /* 0x000fe20000000015 */
[----:B------:R-:W-:Y:S01]  /*07c0*/  FSEL R13, RZ, -23, P3 ;  /* 0xc1b80000ff0d7808 */ /* 0x000fe20001800000 */
[----:B------:R-:W-:Y:S01]  /*07d0*/  FFMA R23, R16, R23, -0.5 ;  /* 0xbf00000010177423 */ /* 0x000fe20000000017 */
[----:B------:R-:W-:Y:S01]  /*07e0*/  FSETP.NEU.AND P3, PT, R8, RZ, PT ;  /* 0x000000ff0800720b */ /* 0x000fe20003f6d000 */
[----:B------:R-:W-:Y:S01]  /*07f0*/  FFMA R21, R20, R21, 0.33333182334899902344 ;  /* 0x3eaaaa7814157423 */ /* 0x000fe20000000015 */
[----:B------:R-:W-:Y:S01]  /*0800*/  I2FP.F32.S32 R14, R15 ;  /* 0x0000000f000e7245 */ /* 0x000fe20000201400 */
[----:B------:R-:W-:Y:S01]  /*0810*/  FMUL R23, R16, R23 ;  /* 0x0000001710177220 */ /* 0x000fe20000400000 */
[----:B------:R-:W-:Y:S01]  /*0820*/  FSEL R8, RZ, -23, P0 ;  /* 0xc1b80000ff087808 */ /* 0x000fe20000000000 */
[----:B------:R-:W-:Y:S01]  /*0830*/  FFMA R21, R20, R21, -0.5 ;  /* 0xbf00000014157423 */ /* 0x000fe20000000015 */
[----:B------:R-:W-:Y:S01]  /*0840*/  ISETP.GT.U32.AND P0, PT, R12, 0x7f7fffff, PT ;  /* 0x7f7fffff0c00780c */ /* 0x000fe20003f04070 */
[----:B------:R-:W-:Y:S01]  /*0850*/  FFMA R13, R14, 1.1920928955078125e-07, R13 ;  /* 0x340000000e0d7823 */ /* 0x000fe2000000000d */
[----:B------:R-:W-:Y:S01]  /*0860*/  FFMA R16, R16, R23, R16 ;  /* 0x0000001710107223 */ /* 0x000fe20000000010 */
[----:B------:R-:W-:Y:S01]  /*0870*/  FMUL R21, R20, R21 ;  /* 0x0000001514157220 */ /* 0x000fe20000400000 */
[----:B------:R-:W-:Y:S01]  /*0880*/  FSEL R18, R18, -INF , P2 ;  /* 0xff80000012127808 */ /* 0x000fe20001000000 */
[----:B------:R-:W-:Y:S01]  /*0890*/  FFMA R8, R17, 1.1920928955078125e-07, R8 ;  /* 0x3400000011087823 */ /* 0x000fe20000000008 */
[----:B------:R-:W-:Y:S01]  /*08a0*/  FFMA R13, R13, 0.69314718246459960938, R16 ;  /* 0x3f3172180d0d7823 */ /* 0x000fe20000000010 */
[----:B------:R-:W-:Y:S01]  /*08b0*/  FFMA R21, R20, R21, R20 ;  /* 0x0000001514157223 */ /* 0x000fe20000000014 */
[CC--:B------:R-:W-:Y:S01]  /*08c0*/  @P1 FFMA R13, R10.reuse, R11.reuse, +INF ;  /* 0x7f8000000a0d1423 */ /* 0x0c0fe2000000000b */
[----:B------:R-:W-:Y:S01]  /*08d0*/  FSEL R9, R9, -INF , P3 ;  /* 0xff80000009097808 */ /* 0x000fe20001800000 */
[----:B------:R-:W-:Y:S01]  /*08e0*/  FFMA R18, -R7, R18, R2 ;  /* 0x0000001207127223 */ /* 0x000fe20000000102 */
[----:B------:R-:W-:Y:S01]  /*08f0*/  FSETP.NEU.AND P1, PT, R10, RZ, PT ;  /* 0x000000ff0a00720b */ /* 0x000fe20003f2d000 */
[----:B------:R-:W-:Y:S01]  /*0900*/  FFMA R8, R8, 0.69314718246459960938, R21 ;  /* 0x3f31721808087823 */ /* 0x000fe20000000015 */
[C---:B------:R-:W-:Y:S01]  /*0910*/  @P0 FFMA R8, R12.reuse, R11, +INF ;  /* 0x7f8000000c080423 */ /* 0x040fe2000000000b */
[----:B------:R-:W-:Y:S01]  /*0920*/  FSETP.NEU.AND P0, PT, R12, RZ, PT ;  /* 0x000000ff0c00720b */ /* 0x000fe20003f0d000 */
[----:B------:R-:W-:Y:S01]  /*0930*/  FFMA R5, -R5, R9, R18 ;  /* 0x0000000905057223 */ /* 0x000fe20000000112 */
[----:B------:R-:W-:-:S02]  /*0940*/  FSEL R13, R13, -INF , P1 ;  /* 0xff8000000d0d7808 */ /* 0x000fc40000800000 */
[----:B------:R-:W-:-:S03]  /*0950*/  FSEL R8, R8, -INF , P0 ;  /* 0xff80000008087808 */ /* 0x000fc60000000000 */
[----:B------:R-:W-:-:S04]  /*0960*/  FFMA R5, -R4, R13, R5 ;  /* 0x0000000d04057223 */ /* 0x000fc80000000105 */
[----:B------:R-:W-:Y:S01]  /*0970*/  FFMA R2, -R6, R8, R5 ;  /* 0x0000000806027223 */ /* 0x000fe20000000105 */
[----:B------:R-:W-:Y:S06]  /*0980*/  BRA.U UP1, `(.L_x_2) ;  /* 0xfffffff901107547 */ /* 0x000fec000b83ffff */
.L_x_1:
[----:B------:R-:W-:Y:S05]  /*0990*/  BRA.U !UP0, `(.L_x_0) ;  /* 0x0000000508a07547 */ /* 0x000fea000b800000 */
[----:B------:R-:W-:Y:S02]  /*09a0*/  UISETP.NE.AND UP0, UPT, UR10, 0x1, UPT ;  /* 0x000000010a00788c */ /* 0x000fe4000bf05270 */
[----:B------:R-:W-:-:S04]  /*09b0*/  ULOP3.LUT UR5, UR9, 0x1, URZ, 0xc0, !UPT ;  /* 0x0000000109057892 */ /* 0x000fc8000f8ec0ff */
[----:B------:R-:W-:-:S03]  /*09c0*/  UISETP.NE.U32.AND UP1, UPT, UR5, 0x1, UPT ;  /* 0x000000010500788c */ /* 0x000fc6000bf25070 */
[----:B------:R-:W-:Y:S08]  /*09d0*/  BRA.U !UP0, `(.L_x_3) ;  /* 0x0000000508007547 */ /* 0x000ff0000b800000 */
[----:B------:R-:W0:Y:S01]  /*09e0*/  LDC.64 R8, c[0x0][0x380] ;  /* 0x0000e000ff087b82 */ /* 0x000e220000000a00 */
[----:B------:R-:W-:-:S07]  /*09f0*/  IADD3 R3, PT, PT, R0, UR4, RZ ;  /* 0x0000000400037c10 */ /* 0x000fce000fffe0ff */
[----:B------:R-:W1:Y:S01]  /*0a00*/  LDC.64 R12, c[0x0][0x388] ;  /* 0x0000e200ff0c7b82 */ /* 0x000e620000000a00 */
[----:B0-----:R-:W-:-:S05]  /*0a10*/  IMAD.WIDE R8, R3, 0x4, R8 ;  /* 0x0000000403087825 */ /* 0x001fca00078e0208 */
[----:B------:R-:W2:Y:S04]  /*0a20*/  LDG.E R5, desc[UR16][R8.64] ;  /* 0x0000001008057981 */ /* 0x000ea8000c1e1900 */
[----:B------:R-:W3:Y:S01]  /*0a30*/  LDG.E R6, desc[UR16][R8.64+0x4] ;  /* 0x0000041008067981 */ /* 0x000ee2000c1e1900 */
[----:B-1----:R-:W-:-:S05]  /*0a40*/  IMAD.WIDE R12, R3, 0x4, R12 ;  /* 0x00000004030c7825 */ /* 0x002fca00078e020c */
[----:B------:R-:W4:Y:S04]  /*0a50*/  LDG.E R3, desc[UR16][R12.64] ;  /* 0x000000100c037981 */ /* 0x000f28000c1e1900 */
[----:B------:R0:W5:Y:S01]  /*0a60*/  LDG.E R4, desc[UR16][R12.64+0x4] ;  /* 0x000004100c047981 */ /* 0x000162000c1e1900 */
[----:B------:R-:W-:Y:S01]  /*0a70*/  UIADD3 UR4, UPT, UPT, UR4, 0x2, URZ ;  /* 0x0000000204047890 */ /* 0x000fe2000fffe0ff */
[----:B0-----:R-:W-:Y:S02]  /*0a80*/  HFMA2 R12, -RZ, RZ, 1.5048828125, 33.21875 ;  /* 0x3e055027ff0c7431 */ /* 0x001fe400000001ff */
[----:B--2---:R-:W-:Y:S01]  /*0a90*/  FADD R5, R5, 1.0000000116860974231e-07 ;  /* 0x33d6bf9505057421 */ /* 0x004fe20000000000 */
[----:B---3--:R-:W-:-:S04]  /*0aa0*/  FADD R6, R6, 1.0000000116860974231e-07 ;  /* 0x33d6bf9506067421 */ /* 0x008fc80000000000 */
[----:B------:R-:W-:Y:S02]  /*0ab0*/  FSETP.GEU.AND P0, PT, R5, 1.175494350822287508e-38, PT ;  /* 0x008000000500780b */ /* 0x000fe40003f0e000 */
[----:B------:R-:W-:-:S11]  /*0ac0*/  FSETP.GEU.AND P1, PT, R6, 1.175494350822287508e-38, PT ;  /* 0x008000000600780b */ /* 0x000fd60003f2e000 */
[----:B------:R-:W-:Y:S02]  /*0ad0*/  @!P0 FMUL R5, R5, 8388608 ;  /* 0x4b00000005058820 */ /* 0x000fe40000400000 */
[----:B------:R-:W-:-:S03]  /*0ae0*/  @!P1 FMUL R6, R6, 8388608 ;  /* 0x4b00000006069820 */ /* 0x000fc60000400000 */
[----:B------:R-:W-:Y:S02]  /*0af0*/  IADD3 R10, PT, PT, R5, -0x3f2aaaab, RZ ;  /* 0xc0d55555050a7810 */ /* 0x000fe40007ffe0ff */
[----:B------:R-:W-:Y:S02]  /*0b00*/  IADD3 R9, PT, PT, R6, -0x3f2aaaab, RZ ;  /* 0xc0d5555506097810 */ /* 0x000fe40007ffe0ff */
[----:B------:R-:W-:Y:S02]  /*0b10*/  LOP3.LUT R10, R10, 0xff800000, RZ, 0xc0, !PT ;  /* 0xff8000000a0a7812 */ /* 0x000fe400078ec0ff */
[----:B------:R-:W-:Y:S02]  /*0b20*/  LOP3.LUT R9, R9, 0xff800000, RZ, 0xc0, !PT ;  /* 0xff80000009097812 */ /* 0x000fe400078ec0ff */
[----:B------:R-:W-:Y:S02]  /*0b30*/  IADD3 R8, PT, PT, R5, -R10, RZ ;  /* 0x8000000a05087210 */ /* 0x000fe40007ffe0ff */
[----:B------:R-:W-:-:S02]  /*0b40*/  IADD3 R7, PT, PT, R6, -R9, RZ ;  /* 0x8000000906077210 */ /* 0x000fc40007ffe0ff */
[----:B------:R-:W-:Y:S01]  /*0b50*/  I2FP.F32.S32 R10, R10 ;  /* 0x0000000a000a7245 */ /* 0x000fe20000201400 */
[----:B------:R-:W-:Y:S01]  /*0b60*/  FADD R8, R8, -1 ;  /* 0xbf80000008087421 */ /* 0x000fe20000000000 */
[----:B------:R-:W-:Y:S01]  /*0b70*/  I2FP.F32.S32 R9, R9 ;  /* 0x0000000900097245 */ /* 0x000fe20000201400 */
[----:B------:R-:W-:Y:S01]  /*0b80*/  FADD R7, R7, -1 ;  /* 0xbf80000007077421 */ /* 0x000fe20000000000 */
[----:B------:R-:W-:Y:S01]  /*0b90*/  FSETP.NEU.AND P2, PT, R6, RZ, PT ;  /* 0x000000ff0600720b */ /* 0x000fe20003f4d000 */
[CC--:B------:R-:W-:Y:S02]  /*0ba0*/  FFMA R11, R8.reuse, -R12.reuse, 0.14084610342979431152 ;  /* 0x3e1039f6080b7423 */ /* 0x0c0fe4000000080c */
[C---:B------:R-:W-:Y:S02]  /*0bb0*/  FFMA R12, R7.reuse, -R12, 0.14084610342979431152 ;  /* 0x3e1039f6070c7423 */ /* 0x040fe4000000080c */
[----:B------:R-:W-:Y:S02]  /*0bc0*/  FFMA R11, R8, R11, -0.12148627638816833496 ;  /* 0xbdf8cdcc080b7423 */ /* 0x000fe4000000000b */
[----:B------:R-:W-:-:S02]  /*0bd0*/  FFMA R12, R7, R12, -0.12148627638816833496 ;  /* 0xbdf8cdcc070c7423 */ /* 0x000fc4000000000c */
[C---:B------:R-:W-:Y:S02]  /*0be0*/  FFMA R11, R8.reuse, R11, 0.13980610668659210205 ;  /* 0x3e0f2955080b7423 */ /* 0x040fe4000000000b */
[C---:B------:R-:W-:Y:S02]  /*0bf0*/  FFMA R12, R7.reuse, R12, 0.13980610668659210205 ;  /* 0x3e0f2955070c7423 */ /* 0x040fe4000000000c */
[C---:B------:R-:W-:Y:S02]  /*0c00*/  FFMA R11, R8.reuse, R11, -0.16684235632419586182 ;  /* 0xbe2ad8b9080b7423 */ /* 0x040fe4000000000b */
[C---:B------:R-:W-:Y:S02]  /*0c10*/  FFMA R12, R7.reuse, R12, -0.16684235632419586182 ;  /* 0xbe2ad8b9070c7423 */ /* 0x040fe4000000000c */
[----:B------:R-:W-:Y:S02]  /*0c20*/  FFMA R11, R8, R11, 0.20012299716472625732 ;  /* 0x3e4ced0b080b7423 */ /* 0x000fe4000000000b */
[----:B------:R-:W-:-:S02]  /*0c30*/  FFMA R12, R7, R12, 0.20012299716472625732 ;  /* 0x3e4ced0b070c7423 */ /* 0x000fc4000000000c */
[C---:B------:R-:W-:Y:S01]  /*0c40*/  FFMA R13, R8.reuse, R11, -0.24999669194221496582 ;  /* 0xbe7fff22080d7423 */ /* 0x040fe2000000000b */
[----:B------:R-:W-:Y:S01]  /*0c50*/  FSEL R11, RZ, -23, P0 ;  /* 0xc1b80000ff0b7808 */ /* 0x000fe20000000000 */
[----:B------:R-:W-:Y:S01]  /*0c60*/  FFMA R14, R7, R12, -0.24999669194221496582 ;  /* 0xbe7fff22070e7423 */ /* 0x000fe2000000000c */
[----:B------:R-:W-:Y:S01]  /*0c70*/  ISETP.GT.U32.AND P0, PT, R5, 0x7f7fffff, PT ;  /* 0x7f7fffff0500780c */ /* 0x000fe20003f04070 */
[----:B------:R-:W-:Y:S01]  /*0c80*/  FFMA R13, R8, R13, 0.33333182334899902344 ;  /* 0x3eaaaa78080d7423 */ /* 0x000fe2000000000d */
[----:B------:R-:W-:Y:S01]  /*0c90*/  FSEL R12, RZ, -23, P1 ;  /* 0xc1b80000ff0c7808 */ /* 0x000fe20000800000 */
[C---:B------:R-:W-:Y:S01]  /*0ca0*/  FFMA R14, R7.reuse, R14, 0.33333182334899902344 ;  /* 0x3eaaaa78070e7423 */ /* 0x040fe2000000000e */
[----:B------:R-:W-:Y:S01]  /*0cb0*/  ISETP.GT.U32.AND P1, PT, R6, 0x7f7fffff, PT ;  /* 0x7f7fffff0600780c */ /* 0x000fe20003f24070 */
[----:B------:R-:W-:Y:S01]  /*0cc0*/  FFMA R13, R8, R13, -0.5 ;  /* 0xbf000000080d7423 */ /* 0x000fe2000000000d */
[----:B------:R-:W-:Y:S01]  /*0cd0*/  FFMA R10, R10, 1.1920928955078125e-07, R11 ;  /* 0x340000000a0a7823 */ /* 0x000fe2000000000b */
[----:B------:R-:W-:Y:S01]  /*0ce0*/  FFMA R14, R7, R14, -0.5 ;  /* 0xbf000000070e7423 */ /* 0x000fe2000000000e */
[----:B------:R-:W-:Y:S01]  /*0cf0*/  FFMA R9, R9, 1.1920928955078125e-07, R12 ;  /* 0x3400000009097823 */ /* 0x000fe2000000000c */
[----:B------:R-:W-:-:S02]  /*0d00*/  FMUL R13, R8, R13 ;  /* 0x0000000d080d7220 */ /* 0x000fc40000400000 */
[C---:B------:R-:W-:Y:S02]  /*0d10*/  FMUL R14, R7.reuse, R14 ;  /* 0x0000000e070e7220 */ /* 0x040fe40000400000 */
[----:B------:R-:W-:Y:S02]  /*0d20*/  FFMA R13, R8, R13, R8 ;  /* 0x0000000d080d7223 */ /* 0x000fe40000000008 */
[----:B------:R-:W-:Y:S01]  /*0d30*/  FFMA R14, R7, R14, R7 ;  /* 0x0000000e070e7223 */ /* 0x000fe20000000007 */
[----:B------:R-:W-:Y:S01]  /*0d40*/  MOV R7, 0x7f800000 ;  /* 0x7f80000000077802 */ /* 0x000fe20000000f00 */
[----:B------:R-:W-:Y:S02]  /*0d50*/  FFMA R10, R10, 0.69314718246459960938, R13 ;  /* 0x3f3172180a0a7823 */ /* 0x000fe4000000000d */
[----:B------:R-:W-:Y:S02]  /*0d60*/  FFMA R9, R9, 0.69314718246459960938, R14 ;  /* 0x3f31721809097823 */ /* 0x000fe4000000000e */
[CC--:B------:R-:W-:Y:S01]  /*0d70*/  @P0 FFMA R10, R5.reuse, R7.reuse, +INF ;  /* 0x7f800000050a0423 */ /* 0x0c0fe20000000007 */
[----:B------:R-:W-:Y:S01]  /*0d80*/  FSETP.NEU.AND P0, PT, R5, RZ, PT ;  /* 0x000000ff0500720b */ /* 0x000fe20003f0d000 */
[----:B------:R-:W-:-:S03]  /*0d90*/  @P1 FFMA R9, R6, R7, +INF ;  /* 0x7f80000006091423 */ /* 0x000fc60000000007 */
[----:B------:R-:W-:Y:S02]  /*0da0*/  FSEL R10, R10, -INF , P0 ;  /* 0xff8000000a0a7808 */ /* 0x000fe40000000000 */
[----:B------:R-:W-:-:S03]  /*0db0*/  FSEL R9, R9, -INF , P2 ;  /* 0xff80000009097808 */ /* 0x000fc60001000000 */
[----:B----4-:R-:W-:-:S04]  /*0dc0*/  FFMA R3, -R3, R10, R2 ;  /* 0x0000000a03037223 */ /* 0x010fc80000000102 */
[----:B-----5:R-:W-:-:S07]  /*0dd0*/  FFMA R2, -R4, R9, R3 ;  /* 0x0000000904027223 */ /* 0x020fce0000000103 */
.L_x_3:
[----:B------:R-:W-:Y:S05]  /*0de0*/  BRA.U UP1, `(.L_x_0) ;  /* 0x00000001018c7547 */ /* 0x000fea000b800000 */
[----:B------:R-:W0:Y:S01]  /*0df0*/  LDC.64 R4, c[0x0][0x380] ;  /* 0x0000e000ff047b82 */ /* 0x000e220000000a00 */
[----:B------:R-:W-:-:S07]  /*0e00*/  IADD3 R3, PT, PT, R0, UR4, RZ ;  /* 0x0000000400037c10 */ /* 0x000fce000fffe0ff */
[----:B------:R-:W1:Y:S01]  /*0e10*/  LDC.64 R6, c[0x0][0x388] ;  /* 0x0000e200ff067b82 */ /* 0x000e620000000a00 */
[----:B0-----:R-:W-:-:S06]  /*0e20*/  IMAD.WIDE R4, R3, 0x4, R4 ;  /* 0x0000000403047825 */ /* 0x001fcc00078e0204 */
[----:B------:R-:W2:Y:S01]  /*0e30*/  LDG.E R4, desc[UR16][R4.64] ;  /* 0x0000001004047981 */ /* 0x000ea2000c1e1900 */
[----:B-1----:R-:W-:-:S06]  /*0e40*/  IMAD.WIDE R6, R3, 0x4, R6 ;  /* 0x0000000403067825 */ /* 0x002fcc00078e0206 */
[----:B------:R0:W3:Y:S01]  /*0e50*/  LDG.E R7, desc[UR16][R6.64] ;  /* 0x0000001006077981 */ /* 0x0000e2000c1e1900 */
[----:B------:R-:W-:Y:S02]  /*0e60*/  HFMA2 R8, -RZ, RZ, 1.5048828125, 33.21875 ;  /* 0x3e055027ff087431 */ /* 0x000fe400000001ff */
[----:B--2---:R-:W-:-:S05]  /*0e70*/  FADD R0, R4, 1.0000000116860974231e-07 ;  /* 0x33d6bf9504007421 */ /* 0x004fca0000000000 */
[----:B------:R-:W-:-:S13]  /*0e80*/  FSETP.GEU.AND P0, PT, R0, 1.175494350822287508e-38, PT ;  /* 0x008000000000780b */ /* 0x000fda0003f0e000 */
[----:B------:R-:W-:-:S05]  /*0e90*/  @!P0 FMUL R0, R0, 8388608 ;  /* 0x4b00000000008820 */ /* 0x000fca0000400000 */
[----:B------:R-:W-:-:S04]  /*0ea0*/  IADD3 R3, PT, PT, R0, -0x3f2aaaab, RZ ;  /* 0xc0d5555500037810 */ /* 0x000fc80007ffe0ff */
[----:B------:R-:W-:-:S04]  /*0eb0*/  LOP3.LUT R9, R3, 0xff800000, RZ, 0xc0, !PT ;  /* 0xff80000003097812 */ /* 0x000fc800078ec0ff */
[----:B------:R-:W-:-:S05]  /*0ec0*/  IADD3 R3, PT, PT, R0, -R9, RZ ;  /* 0x8000000900037210 */ /* 0x000fca0007ffe0ff */
[----:B------:R-:W-:Y:S01]  /*0ed0*/  FADD R5, R3, -1 ;  /* 0xbf80000003057421 */ /* 0x000fe20000000000 */
[----:B------:R-:W-:Y:S02]  /*0ee0*/  FSEL R3, RZ, -23, P0 ;  /* 0xc1b80000ff037808 */ /* 0x000fe40000000000 */
[----:B------:R-:W-:Y:S01]  /*0ef0*/  ISETP.GT.U32.AND P0, PT, R0, 0x7f7fffff, PT ;  /* 0x7f7fffff0000780c */ /* 0x000fe20003f04070 */
[----:B------:R-:W-:-:S04]  /*0f00*/  FFMA R4, R5, -R8, 0.14084610342979431152 ;  /* 0x3e1039f605047423 */ /* 0x000fc80000000808 */
[----:B------:R-:W-:-:S04]  /*0f10*/  FFMA R4, R5, R4, -0.12148627638816833496 ;  /* 0xbdf8cdcc05047423 */ /* 0x000fc80000000004 */
[----:B------:R-:W-:-:S04]  /*0f20*/  FFMA R4, R5, R4, 0.13980610668659210205 ;  /* 0x3e0f295505047423 */ /* 0x000fc80000000004 */
[----:B------:R-:W-:-:S04]  /*0f30*/  FFMA R4, R5, R4, -0.16684235632419586182 ;  /* 0xbe2ad8b905047423 */ /* 0x000fc80000000004 */
[----:B------:R-:W-:-:S04]  /*0f40*/  FFMA R4, R5, R4, 0.20012299716472625732 ;  /* 0x3e4ced0b05047423 */ /* 0x000fc80000000004 */
[----:B------:R-:W-:-:S04]  /*0f50*/  FFMA R4, R5, R4, -0.24999669194221496582 ;  /* 0xbe7fff2205047423 */ /* 0x000fc80000000004 */
[----:B------:R-:W-:-:S04]  /*0f60*/  FFMA R4, R5, R4, 0.33333182334899902344 ;  /* 0x3eaaaa7805047423 */ /* 0x000fc80000000004 */
[----:B0-----:R-:W-:Y:S01]  /*0f70*/  FFMA R6, R5, R4, -0.5 ;  /* 0xbf00000005067423 */ /* 0x001fe20000000004 */
[----:B------:R-:W-:-:S03]  /*0f80*/  I2FP.F32.S32 R4, R9 ;  /* 0x0000000900047245 */ /* 0x000fc60000201400 */
[C---:B------:R-:W-:Y:S02]  /*0f90*/  FMUL R6, R5.reuse, R6 ;  /* 0x0000000605067220 */ /* 0x040fe40000400000 */
[----:B------:R-:W-:Y:S02]  /*0fa0*/  FFMA R3, R4, 1.1920928955078125e-07, R3 ;  /* 0x3400000004037823 */ /* 0x000fe40000000003 */
[----:B------:R-:W-:Y:S01]  /*0fb0*/  FFMA R6, R5, R6, R5 ;  /* 0x0000000605067223 */ /* 0x000fe20000000005 */
[----:B------:R-:W-:-:S03]  /*0fc0*/  MOV R5, 0x7f800000 ;  /* 0x7f80000000057802 */ /* 0x000fc60000000f00 */
[----:B------:R-:W-:Y:S02]  /*0fd0*/  FFMA R3, R3, 0.69314718246459960938, R6 ;  /* 0x3f31721803037823 */ /* 0x000fe40000000006 */
[C---:B------:R-:W-:Y:S01]  /*0fe0*/  @P0 FFMA R3, R0.reuse, R5, +INF ;  /* 0x7f80000000030423 */ /* 0x040fe20000000005 */
[----:B------:R-:W-:-:S04]  /*0ff0*/  FSETP.NEU.AND P0, PT, R0, RZ, PT ;  /* 0x000000ff0000720b */ /* 0x000fc80003f0d000 */
[----:B------:R-:W-:-:S05]  /*1000*/  FSEL R3, R3, -INF , P0 ;  /* 0xff80000003037808 */ /* 0x000fca0000000000 */
[----:B---3--:R-:W-:-:S07]  /*1010*/  FFMA R2, -R7, R3, R2 ;  /* 0x0000000307027223 */ /* 0x008fce0000000102 */
.L_x_0:
[----:B------:R-:W0:Y:S02]  /*1020*/  LDC.64 R4, c[0x0][0x390] ;  /* 0x0000e400ff047b82 */ /* 0x000e240000000a00 */
[----:B0-----:R-:W-:Y:S01]  /*1030*/  REDG.E.ADD.F32.FTZ.RN.STRONG.GPU desc[UR16][R4.64], R2 ;  /* 0x00000002040079a6 */ /* 0x001fe2000c12f310 */
[----:B------:R-:W-:Y:S05]  /*1040*/  EXIT ;  /* 0x000000000000794d */ /* 0x000fea0003800000 */
.L_x_4:
[----:B------:R-:W-:-:S00]  /*1050*/  BRA `(.L_x_4) ;  /* 0xfffffffc00fc7947 */ /* 0x000fc0000383ffff */
[----:B------:R-:W-:-:S00]  /*1060*/  NOP ;  /* 0x0000000000007918 */ /* 0x000fc00000000000 */
        /* <DEDUP_REMOVED lines=9> */
.L_x_5:


//--------------------- .nv.shared.reserved.0     --------------------------
	.section	.nv.shared.reserved.0,"aw",@nobits
	.weak		__nv_reservedSMEM_offset_0_alias
	.size		__nv_reservedSMEM_offset_0_alias, 0, 64
	.other		__nv_reservedSMEM_offset_0_alias,@"STO_CUDA_RESERVED_SHARED STV_DEFAULT"
__nv_reservedSMEM_offset_0_alias:
	.zero		0
	.zero		64


//--------------------- .nv.constant0._Z22crossEntropyLossKernelPfS_S_ii --------------------------
	.section	.nv.constant0._Z22crossEntropyLossKernelPfS_S_ii,"a",@progbits
	.sectionflags	@""
	.align	4
.nv.constant0._Z22crossEntropyLossKernelPfS_S_ii:
	.zero		928


//--------------------- SYMBOLS --------------------------

	.type		.nv.reservedSmem.offset0,@object
	.size		.nv.reservedSmem.offset0,0x4
